//
// Generated by NVIDIA NVVM Compiler
//
// Compiler Build ID: CL-36424714
// Cuda compilation tools, release 13.0, V13.0.88
// Based on NVVM 20.0.0
//

.version 9.0
.target sm_100
.address_size 64

	// .globl	_Z6matMulPKfS0_Pfii

.visible .entry _Z6matMulPKfS0_Pfii(
	.param .u64 .ptr .align 1 _Z6matMulPKfS0_Pfii_param_0,
	.param .u64 .ptr .align 1 _Z6matMulPKfS0_Pfii_param_1,
	.param .u64 .ptr .align 1 _Z6matMulPKfS0_Pfii_param_2,
	.param .u32 _Z6matMulPKfS0_Pfii_param_3,
	.param .u32 _Z6matMulPKfS0_Pfii_param_4
)
{


	ret;

}


// ===== COMPILED SASS (sm_100) =====

	.target	sm_100

	.elftype	@"ET_EXEC"


//--------------------- .note.nv.tkinfo           --------------------------
	.section	.note.nv.tkinfo,"",@"SHT_NOTE"
	.sectionflags	@"SHF_NOTE_NV_TKINFO"
	.tkinfo
        /*0018*/ 	.word	0x00000002
        /*0030*/ 	.string	""
        /*0030*/ 	.string	"ptxas"
        /*0030*/ 	.string	"Cuda compilation tools, release 13.0, V13.0.88"
        /*0030*/ 	.string	"Build cuda_13.0.r13.0/compiler.36424714_0"
        /*0030*/ 	.string	"-arch sm_100 -m 64 "



//--------------------- .note.nv.cuinfo           --------------------------
	.section	.note.nv.cuinfo,"",@"SHT_NOTE"
	.sectionflags	@"SHF_NOTE_NV_CUINFO"
        /*0018*/ 	.short	0x0002
        /*001a*/ 	.short	0x0064
        /*001c*/ 	.short	0x0082
	.zero		2


//--------------------- .nv.info                  --------------------------
	.section	.nv.info,"",@"SHT_CUDA_INFO"
	.align	4


	//----- nvinfo : EIATTR_REGCOUNT
	.align		4
        /*0000*/ 	.byte	0x04, 0x2f
        /*0002*/ 	.short	(.L_1 - .L_0)
	.align		4
.L_0:
        /*0004*/ 	.word	index@(_Z6matMulPKfS0_Pfii)
        /*0008*/ 	.word	0x00000004


	//----- nvinfo : EIATTR_FRAME_SIZE
	.align		4
.L_1:
        /*000c*/ 	.byte	0x04, 0x11
        /*000e*/ 	.short	(.L_3 - .L_2)
	.align		4
.L_2:
        /*0010*/ 	.word	index@(_Z6matMulPKfS0_Pfii)
        /*0014*/ 	.word	0x00000000


	//----- nvinfo : EIATTR_MIN_STACK_SIZE
	.align		4
.L_3:
        /*0018*/ 	.byte	0x04, 0x12
        /*001a*/ 	.short	(.L_5 - .L_4)
	.align		4
.L_4:
        /*001c*/ 	.word	index@(_Z6matMulPKfS0_Pfii)
        /*0020*/ 	.word	0x00000000
.L_5:


//--------------------- .nv.compat                --------------------------
	.section	.nv.compat,"",@"SHT_CUDA_COMPAT_INFO"
	.align	4
        /*0000*/ 	.byte	0x02, 0x09, 0x00, 0x00, 0x02, 0x02, 0x01, 0x00, 0x02, 0x05, 0x05, 0x00, 0x03, 0x07, 0x01, 0x01
        /*0010*/ 	.byte	0x02, 0x03, 0x00, 0x00, 0x02, 0x06, 0x01, 0x00, 0x04, 0x0b, 0x08, 0x00, 0x09, 0x00, 0x00, 0x00
        /*0020*/ 	.byte	0x00, 0x00, 0x00, 0x00


//--------------------- .nv.info._Z6matMulPKfS0_Pfii --------------------------
	.section	.nv.info._Z6matMulPKfS0_Pfii,"",@"SHT_CUDA_INFO"
	.sectionflags	@""
	.align	4


	//----- nvinfo : EIATTR_CUDA_API_VERSION
	.align		4
        /*0000*/ 	.byte	0x04, 0x37
        /*0002*/ 	.short	(.L_7 - .L_6)
.L_6:
        /*0004*/ 	.word	0x00000082


	//----- nvinfo : EIATTR_KPARAM_INFO
	.align		4
.L_7:
        /*0008*/ 	.byte	0x04, 0x17
        /*000a*/ 	.short	(.L_9 - .L_8)
.L_8:
        /*000c*/ 	.word	0x00000000
        /*0010*/ 	.short	0x0004
        /*0012*/ 	.short	0x001c
        /*0014*/ 	.byte	0x00, 0xf0, 0x11, 0x00


	//----- nvinfo : EIATTR_KPARAM_INFO
	.align		4
.L_9:
        /*0018*/ 	.byte	0x04, 0x17
        /*001a*/ 	.short	(.L_11 - .L_10)
.L_10:
        /*001c*/ 	.word	0x00000000
        /*0020*/ 	.short	0x0003
        /*0022*/ 	.short	0x0018
        /*0024*/ 	.byte	0x00, 0xf0, 0x11, 0x00


	//----- nvinfo : EIATTR_KPARAM_INFO
	.align		4
.L_11:
        /*0028*/ 	.byte	0x04, 0x17
        /*002a*/ 	.short	(.L_13 - .L_12)
.L_12:
        /*002c*/ 	.word	0x00000000
        /*0030*/ 	.short	0x0002
        /*0032*/ 	.short	0x0010
        /*0034*/ 	.byte	0x00, 0xf5, 0x21, 0x00


	//----- nvinfo : EIATTR_KPARAM_INFO
	.align		4
.L_13:
        /*0038*/ 	.byte	0x04, 0x17
        /*003a*/ 	.short	(.L_15 - .L_14)
.L_14:
        /*003c*/ 	.word	0x00000000
        /*0040*/ 	.short	0x0001
        /*0042*/ 	.short	0x0008
        /*0044*/ 	.byte	0x00, 0xf5, 0x21, 0x00


	//----- nvinfo : EIATTR_KPARAM_INFO
	.align		4
.L_15:
        /*0048*/ 	.byte	0x04, 0x17
        /*004a*/ 	.short	(.L_17 - .L_16)
.L_16:
        /*004c*/ 	.word	0x00000000
        /*0050*/ 	.short	0x0000
        /*0052*/ 	.short	0x0000
        /*0054*/ 	.byte	0x00, 0xf5, 0x21, 0x00


	//----- nvinfo : EIATTR_SPARSE_MMA_MASK
	.align		4
.L_17:
        /*0058*/ 	.byte	0x03, 0x50
        /*005a*/ 	.short	0x0000


	//----- nvinfo : EIATTR_MAXREG_COUNT
	.align		4
        /*005c*/ 	.byte	0x03, 0x1b
        /*005e*/ 	.short	0x00ff


	//----- nvinfo : EIATTR_MERCURY_ISA_VERSION
	.align		4
        /*0060*/ 	.byte	0x03, 0x5f
        /*0062*/ 	.short	0x0101


	//----- nvinfo : EIATTR_VRC_CTA_INIT_COUNT
	.align		4
        /*0064*/ 	.byte	0x02, 0x4a
	.zero		1
	.zero		1


	//----- nvinfo : EIATTR_EXIT_INSTR_OFFSETS
	.align		4
        /*0068*/ 	.byte	0x04, 0x1c
        /*006a*/ 	.short	(.L_19 - .L_18)


	//   ....[0]....
.L_18:
        /*006c*/ 	.word	0x00000010


	//----- nvinfo : EIATTR_CBANK_PARAM_SIZE
	.align		4
.L_19:
        /*0070*/ 	.byte	0x03, 0x19
        /*0072*/ 	.short	0x0020


	//----- nvinfo : EIATTR_PARAM_CBANK
	.align		4
        /*0074*/ 	.byte	0x04, 0x0a
        /*0076*/ 	.short	(.L_21 - .L_20)
	.align		4
.L_20:
        /*0078*/ 	.word	index@(.nv.constant0._Z6matMulPKfS0_Pfii)
        /*007c*/ 	.short	0x0380
        /*007e*/ 	.short	0x0020


	//----- nvinfo : EIATTR_SW_WAR
	.align		4
.L_21:
        /*0080*/ 	.byte	0x04, 0x36
        /*0082*/ 	.short	(.L_23 - .L_22)
.L_22:
        /*0084*/ 	.word	0x00000008
.L_23:


//--------------------- .nv.callgraph             --------------------------
	.section	.nv.callgraph,"",@"SHT_CUDA_CALLGRAPH"
	.align	4
	.sectionentsize	8
	.align		4
        /*0000*/ 	.word	0x00000000
	.align		4
        /*0004*/ 	.word	0xffffffff
	.align		4
        /*0008*/ 	.word	0x00000000
	.align		4
        /*000c*/ 	.word	0xfffffffe
	.align		4
        /*0010*/ 	.word	0x00000000
	.align		4
        /*0014*/ 	.word	0xfffffffd
	.align		4
        /*0018*/ 	.word	0x00000000
	.align		4
        /*001c*/ 	.word	0xfffffffc


//--------------------- .text._Z6matMulPKfS0_Pfii --------------------------
	.section	.text._Z6matMulPKfS0_Pfii,"ax",@progbits
	.align	128
        .global         _Z6matMulPKfS0_Pfii
        .type           _Z6matMulPKfS0_Pfii,@function
        .size           _Z6matMulPKfS0_Pfii,(.L_x_1 - _Z6matMulPKfS0_Pfii)
        .other          _Z6matMulPKfS0_Pfii,@"STO_CUDA_ENTRY STV_DEFAULT"
_Z6matMulPKfS0_Pfii:
.text._Z6matMulPKfS0_Pfii:
[----:B------:R-:W-:Y:S01]  /*0000*/  LDC R1, c[0x0][0x37c] ;  /* 0x0000df00ff017b82 */ /* 0x000fe20000000800 */
[----:B------:R-:W-:Y:S05]  /*0010*/  EXIT ;  /* 0x000000000000794d */ /* 0x000fea0003800000 */
.L_x_0:
[----:B------:R-:W-:-:S00]  /*0020*/  BRA `(.L_x_0) ;  /* 0xfffffffc00fc7947 */ /* 0x000fc0000383ffff */
[----:B------:R-:W-:-:S00]  /*0030*/  NOP ;  /* 0x0000000000007918 */ /* 0x000fc00000000000 */
        /* <DEDUP_REMOVED lines=12> */
.L_x_1:


//--------------------- .nv.shared.reserved.0     --------------------------
	.section	.nv.shared.reserved.0,"aw",@nobits
	.weak		__nv_reservedSMEM_offset_0_alias
	.size		__nv_reservedSMEM_offset_0_alias, 0, 64
	.other		__nv_reservedSMEM_offset_0_alias,@"STO_CUDA_RESERVED_SHARED STV_DEFAULT"
__nv_reservedSMEM_offset_0_alias:
	.zero		0
	.zero		64


//--------------------- .nv.constant0._Z6matMulPKfS0_Pfii --------------------------
	.section	.nv.constant0._Z6matMulPKfS0_Pfii,"a",@progbits
	.sectionflags	@""
	.align	4
.nv.constant0._Z6matMulPKfS0_Pfii:
	.zero		928


//--------------------- SYMBOLS --------------------------

	.type		.nv.reservedSmem.offset0,@object
	.size		.nv.reservedSmem.offset0,0x4
